//
// Generated by NVIDIA NVVM Compiler
//
// Compiler Build ID: CL-36424714
// Cuda compilation tools, release 13.0, V13.0.88
// Based on NVVM 20.0.0
//

.version 9.0
.target sm_100
.address_size 64

	// .globl	_Z23calculateTotalPurchasesPfS_i
.global .align 4 .b8 menuDevice[336] = {76, 97, 112, 116, 111, 112, 0, 0, 0, 0, 0, 0, 0, 0, 0, 0, 0, 0, 0, 0, 0, 0, 0, 0, 0, 0, 0, 0, 0, 0, 0, 0, 0, 0, 0, 0, 0, 0, 0, 0, 0, 0, 0, 0, 0, 0, 0, 0, 0, 0, 0, 0, 0, 0, 150, 68, 83, 109, 97, 114, 116, 112, 104, 111, 110, 101, 0, 0, 0, 0, 0, 0, 0, 0, 0, 0, 0, 0, 0, 0, 0, 0, 0, 0, 0, 0, 0, 0, 0, 0, 0, 0, 0, 0, 0, 0, 0, 0, 0, 0, 0, 0, 0, 0, 0, 0, 0, 0, 0, 0, 72, 68, 72, 101, 97, 100, 112, 104, 111, 110, 101, 115, 0, 0, 0, 0, 0, 0, 0, 0, 0, 0, 0, 0, 0, 0, 0, 0, 0, 0, 0, 0, 0, 0, 0, 0, 0, 0, 0, 0, 0, 0, 0, 0, 0, 0, 0, 0, 0, 0, 0, 0, 0, 0, 0, 0, 22, 67, 75, 101, 121, 98, 111, 97, 114, 100, 0, 0, 0, 0, 0, 0, 0, 0, 0, 0, 0, 0, 0, 0, 0, 0, 0, 0, 0, 0, 0, 0, 0, 0, 0, 0, 0, 0, 0, 0, 0, 0, 0, 0, 0, 0, 0, 0, 0, 0, 0, 0, 0, 0, 0, 0, 160, 66, 77, 111, 117, 115, 101, 0, 0, 0, 0, 0, 0, 0, 0, 0, 0, 0, 0, 0, 0, 0, 0, 0, 0, 0, 0, 0, 0, 0, 0, 0, 0, 0, 0, 0, 0, 0, 0, 0, 0, 0, 0, 0, 0, 0, 0, 0, 0, 0, 0, 0, 0, 0, 0, 0, 72, 66, 67, 104, 97, 114, 103, 101, 114, 0, 0, 0, 0, 0, 0, 0, 0, 0, 0, 0, 0, 0, 0, 0, 0, 0, 0, 0, 0, 0, 0, 0, 0, 0, 0, 0, 0, 0, 0, 0, 0, 0, 0, 0, 0, 0, 0, 0, 0, 0, 0, 0, 0, 0, 0, 0, 240, 65};

.visible .entry _Z23calculateTotalPurchasesPfS_i(
	.param .u64 .ptr .align 1 _Z23calculateTotalPurchasesPfS_i_param_0,
	.param .u64 .ptr .align 1 _Z23calculateTotalPurchasesPfS_i_param_1,
	.param .u32 _Z23calculateTotalPurchasesPfS_i_param_2
)
{
	.reg .pred 	%p<27>;
	.reg .b32 	%r<15>;
	.reg .b32 	%f<121>;
	.reg .b64 	%rd<9>;

	ld.param.u64 	%rd2, [_Z23calculateTotalPurchasesPfS_i_param_0];
	ld.param.u64 	%rd3, [_Z23calculateTotalPurchasesPfS_i_param_1];
	ld.param.u32 	%r7, [_Z23calculateTotalPurchasesPfS_i_param_2];
	mov.u32 	%r8, %ctaid.x;
	mov.u32 	%r9, %ntid.x;
	mov.u32 	%r10, %tid.x;
	mad.lo.s32 	%r1, %r8, %r9, %r10;
	setp.ge.s32 	%p1, %r1, %r7;
	@%p1 bra 	$L__BB0_11;
	cvta.to.global.u64 	%rd4, %rd2;
	mul.lo.s32 	%r11, %r1, 7;
	mul.wide.s32 	%rd5, %r11, 4;
	add.s64 	%rd1, %rd4, %rd5;
	ld.global.f32 	%f17, [%rd1];
	cvt.rzi.s32.f32 	%r2, %f17;
	setp.lt.s32 	%p2, %r2, 1;
	mov.f32 	%f120, 0f00000000;
	@%p2 bra 	$L__BB0_10;
	and.b32  	%r3, %r2, 3;
	setp.lt.u32 	%p3, %r2, 4;
	mov.f32 	%f120, 0f00000000;
	@%p3 bra 	$L__BB0_5;
	ld.global.f32 	%f1, [%rd1+4];
	ld.global.f32 	%f2, [%rd1+8];
	ld.global.f32 	%f3, [%rd1+12];
	ld.global.f32 	%f4, [%rd1+16];
	ld.global.f32 	%f5, [%rd1+20];
	ld.global.f32 	%f6, [%rd1+24];
	and.b32  	%r12, %r2, 2147483644;
	neg.s32 	%r14, %r12;
	mov.f32 	%f120, 0f00000000;
$L__BB0_4:
	.pragma "nounroll";
	setp.eq.f32 	%p4, %f6, 0f3F800000;
	setp.eq.f32 	%p5, %f5, 0f3F800000;
	setp.eq.f32 	%p6, %f4, 0f3F800000;
	setp.eq.f32 	%p7, %f3, 0f3F800000;
	setp.eq.f32 	%p8, %f2, 0f3F800000;
	setp.eq.f32 	%p9, %f1, 0f3F800000;
	add.f32 	%f21, %f120, 0f44960000;
	selp.f32 	%f22, %f21, %f120, %p9;
	add.f32 	%f23, %f22, 0f44480000;
	selp.f32 	%f24, %f23, %f22, %p8;
	add.f32 	%f25, %f24, 0f43160000;
	selp.f32 	%f26, %f25, %f24, %p7;
	add.f32 	%f27, %f26, 0f42A00000;
	selp.f32 	%f28, %f27, %f26, %p6;
	add.f32 	%f29, %f28, 0f42480000;
	selp.f32 	%f30, %f29, %f28, %p5;
	add.f32 	%f31, %f30, 0f41F00000;
	selp.f32 	%f32, %f31, %f30, %p4;
	add.f32 	%f33, %f32, 0f44960000;
	selp.f32 	%f34, %f33, %f32, %p9;
	add.f32 	%f35, %f34, 0f44480000;
	selp.f32 	%f36, %f35, %f34, %p8;
	add.f32 	%f37, %f36, 0f43160000;
	selp.f32 	%f38, %f37, %f36, %p7;
	add.f32 	%f39, %f38, 0f42A00000;
	selp.f32 	%f40, %f39, %f38, %p6;
	add.f32 	%f41, %f40, 0f42480000;
	selp.f32 	%f42, %f41, %f40, %p5;
	add.f32 	%f43, %f42, 0f41F00000;
	selp.f32 	%f44, %f43, %f42, %p4;
	add.f32 	%f45, %f44, 0f44960000;
	selp.f32 	%f46, %f45, %f44, %p9;
	add.f32 	%f47, %f46, 0f44480000;
	selp.f32 	%f48, %f47, %f46, %p8;
	add.f32 	%f49, %f48, 0f43160000;
	selp.f32 	%f50, %f49, %f48, %p7;
	add.f32 	%f51, %f50, 0f42A00000;
	selp.f32 	%f52, %f51, %f50, %p6;
	add.f32 	%f53, %f52, 0f42480000;
	selp.f32 	%f54, %f53, %f52, %p5;
	add.f32 	%f55, %f54, 0f41F00000;
	selp.f32 	%f56, %f55, %f54, %p4;
	add.f32 	%f57, %f56, 0f44960000;
	selp.f32 	%f58, %f57, %f56, %p9;
	add.f32 	%f59, %f58, 0f44480000;
	selp.f32 	%f60, %f59, %f58, %p8;
	add.f32 	%f61, %f60, 0f43160000;
	selp.f32 	%f62, %f61, %f60, %p7;
	add.f32 	%f63, %f62, 0f42A00000;
	selp.f32 	%f64, %f63, %f62, %p6;
	add.f32 	%f65, %f64, 0f42480000;
	selp.f32 	%f66, %f65, %f64, %p5;
	add.f32 	%f67, %f66, 0f41F00000;
	selp.f32 	%f120, %f67, %f66, %p4;
	add.s32 	%r14, %r14, 4;
	setp.ne.s32 	%p10, %r14, 0;
	@%p10 bra 	$L__BB0_4;
$L__BB0_5:
	setp.eq.s32 	%p11, %r3, 0;
	@%p11 bra 	$L__BB0_10;
	setp.eq.s32 	%p12, %r3, 1;
	@%p12 bra 	$L__BB0_8;
	ld.global.f32 	%f69, [%rd1+4];
	setp.eq.f32 	%p13, %f69, 0f3F800000;
	add.f32 	%f70, %f120, 0f44960000;
	selp.f32 	%f71, %f70, %f120, %p13;
	ld.global.f32 	%f72, [%rd1+8];
	setp.eq.f32 	%p14, %f72, 0f3F800000;
	add.f32 	%f73, %f71, 0f44480000;
	selp.f32 	%f74, %f73, %f71, %p14;
	ld.global.f32 	%f75, [%rd1+12];
	setp.eq.f32 	%p15, %f75, 0f3F800000;
	add.f32 	%f76, %f74, 0f43160000;
	selp.f32 	%f77, %f76, %f74, %p15;
	ld.global.f32 	%f78, [%rd1+16];
	setp.eq.f32 	%p16, %f78, 0f3F800000;
	add.f32 	%f79, %f77, 0f42A00000;
	selp.f32 	%f80, %f79, %f77, %p16;
	ld.global.f32 	%f81, [%rd1+20];
	setp.eq.f32 	%p17, %f81, 0f3F800000;
	add.f32 	%f82, %f80, 0f42480000;
	selp.f32 	%f83, %f82, %f80, %p17;
	ld.global.f32 	%f84, [%rd1+24];
	setp.eq.f32 	%p18, %f84, 0f3F800000;
	add.f32 	%f85, %f83, 0f41F00000;
	selp.f32 	%f86, %f85, %f83, %p18;
	add.f32 	%f87, %f86, 0f44960000;
	selp.f32 	%f88, %f87, %f86, %p13;
	add.f32 	%f89, %f88, 0f44480000;
	selp.f32 	%f90, %f89, %f88, %p14;
	add.f32 	%f91, %f90, 0f43160000;
	selp.f32 	%f92, %f91, %f90, %p15;
	add.f32 	%f93, %f92, 0f42A00000;
	selp.f32 	%f94, %f93, %f92, %p16;
	add.f32 	%f95, %f94, 0f42480000;
	selp.f32 	%f96, %f95, %f94, %p17;
	add.f32 	%f97, %f96, 0f41F00000;
	selp.f32 	%f120, %f97, %f96, %p18;
$L__BB0_8:
	and.b32  	%r13, %r2, 1;
	setp.eq.b32 	%p19, %r13, 1;
	not.pred 	%p20, %p19;
	@%p20 bra 	$L__BB0_10;
	ld.global.f32 	%f98, [%rd1+4];
	setp.eq.f32 	%p21, %f98, 0f3F800000;
	add.f32 	%f99, %f120, 0f44960000;
	selp.f32 	%f100, %f99, %f120, %p21;
	ld.global.f32 	%f101, [%rd1+8];
	setp.eq.f32 	%p22, %f101, 0f3F800000;
	add.f32 	%f102, %f100, 0f44480000;
	selp.f32 	%f103, %f102, %f100, %p22;
	ld.global.f32 	%f104, [%rd1+12];
	setp.eq.f32 	%p23, %f104, 0f3F800000;
	add.f32 	%f105, %f103, 0f43160000;
	selp.f32 	%f106, %f105, %f103, %p23;
	ld.global.f32 	%f107, [%rd1+16];
	setp.eq.f32 	%p24, %f107, 0f3F800000;
	add.f32 	%f108, %f106, 0f42A00000;
	selp.f32 	%f109, %f108, %f106, %p24;
	ld.global.f32 	%f110, [%rd1+20];
	setp.eq.f32 	%p25, %f110, 0f3F800000;
	add.f32 	%f111, %f109, 0f42480000;
	selp.f32 	%f112, %f111, %f109, %p25;
	ld.global.f32 	%f113, [%rd1+24];
	setp.eq.f32 	%p26, %f113, 0f3F800000;
	add.f32 	%f114, %f112, 0f41F00000;
	selp.f32 	%f120, %f114, %f112, %p26;
$L__BB0_10:
	cvta.to.global.u64 	%rd6, %rd3;
	mul.wide.s32 	%rd7, %r1, 4;
	add.s64 	%rd8, %rd6, %rd7;
	st.global.f32 	[%rd8], %f120;
$L__BB0_11:
	ret;

}


// ===== COMPILED SASS (sm_100) =====

	.target	sm_100

	.elftype	@"ET_EXEC"


//--------------------- .note.nv.tkinfo           --------------------------
	.section	.note.nv.tkinfo,"",@"SHT_NOTE"
	.sectionflags	@"SHF_NOTE_NV_TKINFO"
	.tkinfo
        /*0018*/ 	.word	0x00000002
        /*0030*/ 	.string	""
        /*0030*/ 	.string	"ptxas"
        /*0030*/ 	.string	"Cuda compilation tools, release 13.0, V13.0.88"
        /*0030*/ 	.string	"Build cuda_13.0.r13.0/compiler.36424714_0"
        /*0030*/ 	.string	"-arch sm_100 -m 64 "



//--------------------- .note.nv.cuinfo           --------------------------
	.section	.note.nv.cuinfo,"",@"SHT_NOTE"
	.sectionflags	@"SHF_NOTE_NV_CUINFO"
        /*0018*/ 	.short	0x0002
        /*001a*/ 	.short	0x0064
        /*001c*/ 	.short	0x0082
	.zero		2


//--------------------- .nv.info                  --------------------------
	.section	.nv.info,"",@"SHT_CUDA_INFO"
	.align	4


	//----- nvinfo : EIATTR_REGCOUNT
	.align		4
        /*0000*/ 	.byte	0x04, 0x2f
        /*0002*/ 	.short	(.L_2 - .L_1)
	.align		4
.L_1:
        /*0004*/ 	.word	index@(_Z23calculateTotalPurchasesPfS_i)
        /*0008*/ 	.word	0x0000000e


	//----- nvinfo : EIATTR_FRAME_SIZE
	.align		4
.L_2:
        /*000c*/ 	.byte	0x04, 0x11
        /*000e*/ 	.short	(.L_4 - .L_3)
	.align		4
.L_3:
        /*0010*/ 	.word	index@(_Z23calculateTotalPurchasesPfS_i)
        /*0014*/ 	.word	0x00000000


	//----- nvinfo : EIATTR_MIN_STACK_SIZE
	.align		4
.L_4:
        /*0018*/ 	.byte	0x04, 0x12
        /*001a*/ 	.short	(.L_6 - .L_5)
	.align		4
.L_5:
        /*001c*/ 	.word	index@(_Z23calculateTotalPurchasesPfS_i)
        /*0020*/ 	.word	0x00000000
.L_6:


//--------------------- .nv.compat                --------------------------
	.section	.nv.compat,"",@"SHT_CUDA_COMPAT_INFO"
	.align	4
        /*0000*/ 	.byte	0x02, 0x09, 0x00, 0x00, 0x02, 0x02, 0x01, 0x00, 0x02, 0x05, 0x05, 0x00, 0x03, 0x07, 0x01, 0x01
        /*0010*/ 	.byte	0x02, 0x03, 0x00, 0x00, 0x02, 0x06, 0x01, 0x00, 0x04, 0x0b, 0x08, 0x00, 0x01, 0x00, 0x00, 0x00
        /*0020*/ 	.byte	0x00, 0x00, 0x00, 0x00


//--------------------- .nv.info._Z23calculateTotalPurchasesPfS_i --------------------------
	.section	.nv.info._Z23calculateTotalPurchasesPfS_i,"",@"SHT_CUDA_INFO"
	.sectionflags	@""
	.align	4


	//----- nvinfo : EIATTR_CUDA_API_VERSION
	.align		4
        /*0000*/ 	.byte	0x04, 0x37
        /*0002*/ 	.short	(.L_8 - .L_7)
.L_7:
        /*0004*/ 	.word	0x00000082


	//----- nvinfo : EIATTR_KPARAM_INFO
	.align		4
.L_8:
        /*0008*/ 	.byte	0x04, 0x17
        /*000a*/ 	.short	(.L_10 - .L_9)
.L_9:
        /*000c*/ 	.word	0x00000000
        /*0010*/ 	.short	0x0002
        /*0012*/ 	.short	0x0010
        /*0014*/ 	.byte	0x00, 0xf0, 0x11, 0x00


	//----- nvinfo : EIATTR_KPARAM_INFO
	.align		4
.L_10:
        /*0018*/ 	.byte	0x04, 0x17
        /*001a*/ 	.short	(.L_12 - .L_11)
.L_11:
        /*001c*/ 	.word	0x00000000
        /*0020*/ 	.short	0x0001
        /*0022*/ 	.short	0x0008
        /*0024*/ 	.byte	0x00, 0xf5, 0x21, 0x00


	//----- nvinfo : EIATTR_KPARAM_INFO
	.align		4
.L_12:
        /*0028*/ 	.byte	0x04, 0x17
        /*002a*/ 	.short	(.L_14 - .L_13)
.L_13:
        /*002c*/ 	.word	0x00000000
        /*0030*/ 	.short	0x0000
        /*0032*/ 	.short	0x0000
        /*0034*/ 	.byte	0x00, 0xf5, 0x21, 0x00


	//----- nvinfo : EIATTR_SPARSE_MMA_MASK
	.align		4
.L_14:
        /*0038*/ 	.byte	0x03, 0x50
        /*003a*/ 	.short	0x0000


	//----- nvinfo : EIATTR_MAXREG_COUNT
	.align		4
        /*003c*/ 	.byte	0x03, 0x1b
        /*003e*/ 	.short	0x00ff


	//----- nvinfo : EIATTR_MERCURY_ISA_VERSION
	.align		4
        /*0040*/ 	.byte	0x03, 0x5f
        /*0042*/ 	.short	0x0101


	//----- nvinfo : EIATTR_VRC_CTA_INIT_COUNT
	.align		4
        /*0044*/ 	.byte	0x02, 0x4a
	.zero		1
	.zero		1


	//----- nvinfo : EIATTR_EXIT_INSTR_OFFSETS
	.align		4
        /*0048*/ 	.byte	0x04, 0x1c
        /*004a*/ 	.short	(.L_16 - .L_15)


	//   ....[0]....
.L_15:
        /*004c*/ 	.word	0x00000070


	//   ....[1]....
        /*0050*/ 	.word	0x00000790


	//----- nvinfo : EIATTR_CRS_STACK_SIZE
	.align		4
.L_16:
        /*0054*/ 	.byte	0x04, 0x1e
        /*0056*/ 	.short	(.L_18 - .L_17)
.L_17:
        /*0058*/ 	.word	0x00000000


	//----- nvinfo : EIATTR_CBANK_PARAM_SIZE
	.align		4
.L_18:
        /*005c*/ 	.byte	0x03, 0x19
        /*005e*/ 	.short	0x0014


	//----- nvinfo : EIATTR_PARAM_CBANK
	.align		4
        /*0060*/ 	.byte	0x04, 0x0a
        /*0062*/ 	.short	(.L_20 - .L_19)
	.align		4
.L_19:
        /*0064*/ 	.word	index@(.nv.constant0._Z23calculateTotalPurchasesPfS_i)
        /*0068*/ 	.short	0x0380
        /*006a*/ 	.short	0x0014


	//----- nvinfo : EIATTR_SW_WAR
	.align		4
.L_20:
        /*006c*/ 	.byte	0x04, 0x36
        /*006e*/ 	.short	(.L_22 - .L_21)
.L_21:
        /*0070*/ 	.word	0x00000008
.L_22:


//--------------------- .nv.callgraph             --------------------------
	.section	.nv.callgraph,"",@"SHT_CUDA_CALLGRAPH"
	.align	4
	.sectionentsize	8
	.align		4
        /*0000*/ 	.word	0x00000000
	.align		4
        /*0004*/ 	.word	0xffffffff
	.align		4
        /*0008*/ 	.word	0x00000000
	.align		4
        /*000c*/ 	.word	0xfffffffe
	.align		4
        /*0010*/ 	.word	0x00000000
	.align		4
        /*0014*/ 	.word	0xfffffffd
	.align		4
        /*0018*/ 	.word	0x00000000
	.align		4
        /*001c*/ 	.word	0xfffffffc


//--------------------- .nv.constant4             --------------------------
	.section	.nv.constant4,"a",@progbits
	.align	8
	.align		8
.nv.constant4:
        /*0000*/ 	.dword	menuDevice


//--------------------- .text._Z23calculateTotalPurchasesPfS_i --------------------------
	.section	.text._Z23calculateTotalPurchasesPfS_i,"ax",@progbits
	.align	128
        .global         _Z23calculateTotalPurchasesPfS_i
        .type           _Z23calculateTotalPurchasesPfS_i,@function
        .size           _Z23calculateTotalPurchasesPfS_i,(.L_x_8 - _Z23calculateTotalPurchasesPfS_i)
        .other          _Z23calculateTotalPurchasesPfS_i,@"STO_CUDA_ENTRY STV_DEFAULT"
_Z23calculateTotalPurchasesPfS_i:
.text._Z23calculateTotalPurchasesPfS_i:
[----:B------:R-:W-:Y:S01]  /*0000*/  LDC R1, c[0x0][0x37c] ;  /* 0x0000df00ff017b82 */ /* 0x000fe20000000800 */
[----:B------:R-:W0:Y:S07]  /*0010*/  S2R R3, SR_TID.X ;  /* 0x0000000000037919 */ /* 0x000e2e0000002100 */
[----:B------:R-:W0:Y:S01]  /*0020*/  S2UR UR4, SR_CTAID.X ;  /* 0x00000000000479c3 */ /* 0x000e220000002500 */
[----:B------:R-:W1:Y:S07]  /*0030*/  LDCU UR5, c[0x0][0x390] ;  /* 0x00007200ff0577ac */ /* 0x000e6e0008000800 */
[----:B------:R-:W0:Y:S02]  /*0040*/  LDC R0, c[0x0][0x360] ;  /* 0x0000d800ff007b82 */ /* 0x000e240000000800 */
[----:B0-----:R-:W-:-:S05]  /*0050*/  IMAD R0, R0, UR4, R3 ;  /* 0x0000000400007c24 */ /* 0x001fca000f8e0203 */
[----:B-1----:R-:W-:-:S13]  /*0060*/  ISETP.GE.AND P0, PT, R0, UR5, PT ;  /* 0x0000000500007c0c */ /* 0x002fda000bf06270 */
[----:B------:R-:W-:Y:S05]  /*0070*/  @P0 EXIT ;  /* 0x000000000000094d */ /* 0x000fea0003800000 */
[----:B------:R-:W0:Y:S01]  /*0080*/  LDC.64 R2, c[0x0][0x380] ;  /* 0x0000e000ff027b82 */ /* 0x000e220000000a00 */
[----:B------:R-:W1:Y:S01]  /*0090*/  LDCU.64 UR4, c[0x0][0x358] ;  /* 0x00006b00ff0477ac */ /* 0x000e620008000a00 */
[----:B------:R-:W-:-:S05]  /*00a0*/  LEA R5, R0, -R0, 0x3 ;  /* 0x8000000000057211 */ /* 0x000fca00078e18ff */
[----:B0-----:R-:W-:-:S05]  /*00b0*/  IMAD.WIDE R2, R5, 0x4, R2 ;  /* 0x0000000405027825 */ /* 0x001fca00078e0202 */
[----:B-1----:R-:W2:Y:S01]  /*00c0*/  LDG.E R4, desc[UR4][R2.64] ;  /* 0x0000000402047981 */ /* 0x002ea2000c1e1900 */
[----:B------:R-:W-:Y:S01]  /*00d0*/  BSSY.RECONVERGENT B0, `(.L_x_0) ;  /* 0x0000068000007945 */ /* 0x000fe20003800200 */
[----:B------:R-:W-:Y:S01]  /*00e0*/  HFMA2 R5, -RZ, RZ, 0, 0 ;  /* 0x00000000ff057431 */ /* 0x000fe200000001ff */
[----:B--2---:R-:W0:Y:S02]  /*00f0*/  F2I.TRUNC.NTZ R4, R4 ;  /* 0x0000000400047305 */ /* 0x004e24000020f100 */
[----:B0-----:R-:W-:-:S13]  /*0100*/  ISETP.GE.AND P0, PT, R4, 0x1, PT ;  /* 0x000000010400780c */ /* 0x001fda0003f06270 */
[----:B------:R-:W-:Y:S05]  /*0110*/  @!P0 BRA `(.L_x_1) ;  /* 0x00000004008c8947 */ /* 0x000fea0003800000 */
[C---:B------:R-:W-:Y:S01]  /*0120*/  ISETP.GE.U32.AND P0, PT, R4.reuse, 0x4, PT ;  /* 0x000000040400780c */ /* 0x040fe20003f06070 */
[----:B------:R-:W-:Y:S01]  /*0130*/  BSSY.RECONVERGENT B1, `(.L_x_2) ;  /* 0x000002e000017945 */ /* 0x000fe20003800200 */
[----:B------:R-:W-:Y:S02]  /*0140*/  LOP3.LUT R10, R4, 0x3, RZ, 0xc0, !PT ;  /* 0x00000003040a7812 */ /* 0x000fe400078ec0ff */
[----:B------:R-:W-:-:S09]  /*0150*/  MOV R5, RZ ;  /* 0x000000ff00057202 */ /* 0x000fd20000000f00 */
[----:B------:R-:W-:Y:S05]  /*0160*/  @!P0 BRA `(.L_x_3) ;  /* 0x0000000000a88947 */ /* 0x000fea0003800000 */
[----:B------:R-:W2:Y:S04]  /*0170*/  LDG.E R6, desc[UR4][R2.64+0xc] ;  /* 0x00000c0402067981 */ /* 0x000ea8000c1e1900 */
[----:B------:R-:W3:Y:S04]  /*0180*/  LDG.E R5, desc[UR4][R2.64+0x8] ;  /* 0x0000080402057981 */ /* 0x000ee8000c1e1900 */
[----:B------:R-:W4:Y:S04]  /*0190*/  LDG.E R11, desc[UR4][R2.64+0x4] ;  /* 0x00000404020b7981 */ /* 0x000f28000c1e1900 */
[----:B------:R-:W5:Y:S04]  /*01a0*/  LDG.E R7, desc[UR4][R2.64+0x10] ;  /* 0x0000100402077981 */ /* 0x000f68000c1e1900 */
[----:B------:R-:W5:Y:S04]  /*01b0*/  LDG.E R8, desc[UR4][R2.64+0x14] ;  /* 0x0000140402087981 */ /* 0x000f68000c1e1900 */
[----:B------:R-:W5:Y:S01]  /*01c0*/  LDG.E R9, desc[UR4][R2.64+0x18] ;  /* 0x0000180402097981 */ /* 0x000f62000c1e1900 */
[----:B--2---:R-:W-:-:S02]  /*01d0*/  FSETP.NEU.AND P3, PT, R6, 1, PT ;  /* 0x3f8000000600780b */ /* 0x004fc40003f6d000 */
[----:B------:R-:W-:Y:S02]  /*01e0*/  LOP3.LUT R6, R4, 0x7ffffffc, RZ, 0xc0, !PT ;  /* 0x7ffffffc04067812 */ /* 0x000fe400078ec0ff */
[----:B---3--:R-:W-:Y:S02]  /*01f0*/  FSETP.NEU.AND P4, PT, R5, 1, PT ;  /* 0x3f8000000500780b */ /* 0x008fe40003f8d000 */
[----:B------:R-:W-:Y:S02]  /*0200*/  MOV R5, RZ ;  /* 0x000000ff00057202 */ /* 0x000fe40000000f00 */
[----:B----4-:R-:W-:Y:S02]  /*0210*/  FSETP.NEU.AND P5, PT, R11, 1, PT ;  /* 0x3f8000000b00780b */ /* 0x010fe40003fad000 */
[----:B------:R-:W-:Y:S02]  /*0220*/  IADD3 R6, PT, PT, -R6, RZ, RZ ;  /* 0x000000ff06067210 */ /* 0x000fe40007ffe1ff */
[----:B-----5:R-:W-:-:S02]  /*0230*/  FSETP.NEU.AND P2, PT, R7, 1, PT ;  /* 0x3f8000000700780b */ /* 0x020fc40003f4d000 */
[----:B------:R-:W-:Y:S02]  /*0240*/  FSETP.NEU.AND P1, PT, R8, 1, PT ;  /* 0x3f8000000800780b */ /* 0x000fe40003f2d000 */
[----:B------:R-:W-:-:S13]  /*0250*/  FSETP.NEU.AND P0, PT, R9, 1, PT ;  /* 0x3f8000000900780b */ /* 0x000fda0003f0d000 */
.L_x_4:
[----:B------:R-:W-:Y:S01]  /*0260*/  @!P5 FADD R5, R5, 1200 ;  /* 0x449600000505d421 */ /* 0x000fe20000000000 */
[----:B------:R-:W-:-:S03]  /*0270*/  IADD3 R6, PT, PT, R6, 0x4, RZ ;  /* 0x0000000406067810 */ /* 0x000fc60007ffe0ff */
[----:B------:R-:W-:Y:S01]  /*0280*/  @!P4 FADD R5, R5, 800 ;  /* 0x444800000505c421 */ /* 0x000fe20000000000 */
[----:B------:R-:W-:-:S03]  /*0290*/  ISETP.NE.AND P6, PT, R6, RZ, PT ;  /* 0x000000ff0600720c */ /* 0x000fc60003fc5270 */
[----:B------:R-:W-:-:S04]  /*02a0*/  @!P3 FADD R5, R5, 150 ;  /* 0x431600000505b421 */ /* 0x000fc80000000000 */
        /* <DEDUP_REMOVED lines=20> */
[----:B------:R-:W-:Y:S01]  /*03f0*/  @!P0 FADD R5, R5, 30 ;  /* 0x41f0000005058421 */ /* 0x000fe20000000000 */
[----:B------:R-:W-:Y:S06]  /*0400*/  @P6 BRA `(.L_x_4) ;  /* 0xfffffffc00946947 */ /* 0x000fec000383ffff */
.L_x_3:
[----:B------:R-:W-:Y:S05]  /*0410*/  BSYNC.RECONVERGENT B1 ;  /* 0x0000000000017941 */ /* 0x000fea0003800200 */
.L_x_2:
[----:B------:R-:W-:-:S13]  /*0420*/  ISETP.NE.AND P0, PT, R10, RZ, PT ;  /* 0x000000ff0a00720c */ /* 0x000fda0003f05270 */
[----:B------:R-:W-:Y:S05]  /*0430*/  @!P0 BRA `(.L_x_1) ;  /* 0x0000000000c48947 */ /* 0x000fea0003800000 */
[----:B------:R-:W-:Y:S01]  /*0440*/  ISETP.NE.AND P1, PT, R10, 0x1, PT ;  /* 0x000000010a00780c */ /* 0x000fe20003f25270 */
[----:B------:R-:W-:Y:S01]  /*0450*/  BSSY.RECONVERGENT B1, `(.L_x_5) ;  /* 0x000001c000017945 */ /* 0x000fe20003800200 */
[----:B------:R-:W-:-:S04]  /*0460*/  LOP3.LUT R4, R4, 0x1, RZ, 0xc0, !PT ;  /* 0x0000000104047812 */ /* 0x000fc800078ec0ff */
[----:B------:R-:W-:-:S07]  /*0470*/  ISETP.NE.U32.AND P0, PT, R4, 0x1, PT ;  /* 0x000000010400780c */ /* 0x000fce0003f05070 */
[----:B------:R-:W-:Y:S06]  /*0480*/  @!P1 BRA `(.L_x_6) ;  /* 0x0000000000609947 */ /* 0x000fec0003800000 */
[----:B------:R-:W2:Y:S04]  /*0490*/  LDG.E R10, desc[UR4][R2.64+0x4] ;  /* 0x00000404020a7981 */ /* 0x000ea8000c1e1900 */
[----:B------:R-:W3:Y:S04]  /*04a0*/  LDG.E R4, desc[UR4][R2.64+0x8] ;  /* 0x0000080402047981 */ /* 0x000ee8000c1e1900 */
[----:B------:R-:W4:Y:S04]  /*04b0*/  LDG.E R6, desc[UR4][R2.64+0xc] ;  /* 0x00000c0402067981 */ /* 0x000f28000c1e1900 */
[----:B------:R-:W5:Y:S04]  /*04c0*/  LDG.E R7, desc[UR4][R2.64+0x10] ;  /* 0x0000100402077981 */ /* 0x000f68000c1e1900 */
[----:B------:R-:W5:Y:S04]  /*04d0*/  LDG.E R8, desc[UR4][R2.64+0x14] ;  /* 0x0000140402087981 */ /* 0x000f68000c1e1900 */
[----:B------:R-:W5:Y:S01]  /*04e0*/  LDG.E R9, desc[UR4][R2.64+0x18] ;  /* 0x0000180402097981 */ /* 0x000f62000c1e1900 */
[----:B--2---:R-:W-:-:S02]  /*04f0*/  FSETP.NEU.AND P1, PT, R10, 1, PT ;  /* 0x3f8000000a00780b */ /* 0x004fc40003f2d000 */
[----:B---3--:R-:W-:Y:S02]  /*0500*/  FSETP.NEU.AND P2, PT, R4, 1, PT ;  /* 0x3f8000000400780b */ /* 0x008fe40003f4d000 */
[----:B----4-:R-:W-:Y:S02]  /*0510*/  FSETP.NEU.AND P3, PT, R6, 1, PT ;  /* 0x3f8000000600780b */ /* 0x010fe40003f6d000 */
[----:B-----5:R-:W-:-:S07]  /*0520*/  FSETP.NEU.AND P4, PT, R7, 1, PT ;  /* 0x3f8000000700780b */ /* 0x020fce0003f8d000 */
[----:B------:R-:W-:Y:S01]  /*0530*/  @!P1 FADD R5, R5, 1200 ;  /* 0x4496000005059421 */ /* 0x000fe20000000000 */
[----:B------:R-:W-:-:S03]  /*0540*/  FSETP.NEU.AND P5, PT, R8, 1, PT ;  /* 0x3f8000000800780b */ /* 0x000fc60003fad000 */
[----:B------:R-:W-:Y:S01]  /*0550*/  @!P2 FADD R5, R5, 800 ;  /* 0x444800000505a421 */ /* 0x000fe20000000000 */
[----:B------:R-:W-:-:S03]  /*0560*/  FSETP.NEU.AND P6, PT, R9, 1, PT ;  /* 0x3f8000000900780b */ /* 0x000fc60003fcd000 */
        /* <DEDUP_REMOVED lines=9> */
[----:B------:R-:W-:-:S07]  /*0600*/  @!P6 FADD R5, R5, 30 ;  /* 0x41f000000505e421 */ /* 0x000fce0000000000 */
.L_x_6:
[----:B------:R-:W-:Y:S05]  /*0610*/  BSYNC.RECONVERGENT B1 ;  /* 0x0000000000017941 */ /* 0x000fea0003800200 */
.L_x_5:
[----:B------:R-:W-:Y:S05]  /*0620*/  @P0 BRA `(.L_x_1) ;  /* 0x0000000000480947 */ /* 0x000fea0003800000 */
        /* <DEDUP_REMOVED lines=17> */
[----:B------:R-:W-:-:S07]  /*0740*/  @!P1 FADD R5, R5, 30 ;  /* 0x41f0000005059421 */ /* 0x000fce0000000000 */
.L_x_1:
[----:B------:R-:W-:Y:S05]  /*0750*/  BSYNC.RECONVERGENT B0 ;  /* 0x0000000000007941 */ /* 0x000fea0003800200 */
.L_x_0:
[----:B------:R-:W0:Y:S02]  /*0760*/  LDC.64 R2, c[0x0][0x388] ;  /* 0x0000e200ff027b82 */ /* 0x000e240000000a00 */
[----:B0-----:R-:W-:-:S05]  /*0770*/  IMAD.WIDE R2, R0, 0x4, R2 ;  /* 0x0000000400027825 */ /* 0x001fca00078e0202 */
[----:B------:R-:W-:Y:S01]  /*0780*/  STG.E desc[UR4][R2.64], R5 ;  /* 0x0000000502007986 */ /* 0x000fe2000c101904 */
[----:B------:R-:W-:Y:S05]  /*0790*/  EXIT ;  /* 0x000000000000794d */ /* 0x000fea0003800000 */
.L_x_7:
[----:B------:R-:W-:-:S00]  /*07a0*/  BRA `(.L_x_7) ;  /* 0xfffffffc00fc7947 */ /* 0x000fc0000383ffff */
[----:B------:R-:W-:-:S00]  /*07b0*/  NOP ;  /* 0x0000000000007918 */ /* 0x000fc00000000000 */
        /* <DEDUP_REMOVED lines=12> */
.L_x_8:


//--------------------- .nv.global.init           --------------------------
	.section	.nv.global.init,"aw",@progbits
	.align	4
.nv.global.init:
	.type		menuDevice,@object
	.size		menuDevice,(.L_0 - menuDevice)
menuDevice:
        /*0000*/ 	.byte	0x4c, 0x61, 0x70, 0x74, 0x6f, 0x70, 0x00, 0x00, 0x00, 0x00, 0x00, 0x00, 0x00, 0x00, 0x00, 0x00
        /* <DEDUP_REMOVED lines=20> */
.L_0:


//--------------------- .nv.shared.reserved.0     --------------------------
	.section	.nv.shared.reserved.0,"aw",@nobits
	.weak		__nv_reservedSMEM_offset_0_alias
	.size		__nv_reservedSMEM_offset_0_alias, 0, 64
	.other		__nv_reservedSMEM_offset_0_alias,@"STO_CUDA_RESERVED_SHARED STV_DEFAULT"
__nv_reservedSMEM_offset_0_alias:
	.zero		0
	.zero		64


//--------------------- .nv.constant0._Z23calculateTotalPurchasesPfS_i --------------------------
	.section	.nv.constant0._Z23calculateTotalPurchasesPfS_i,"a",@progbits
	.sectionflags	@""
	.align	4
.nv.constant0._Z23calculateTotalPurchasesPfS_i:
	.zero		916


//--------------------- SYMBOLS --------------------------

	.type		.nv.reservedSmem.offset0,@object
	.size		.nv.reservedSmem.offset0,0x4
